//
// Generated by NVIDIA NVVM Compiler
//
// Compiler Build ID: CL-36424714
// Cuda compilation tools, release 13.0, V13.0.88
// Based on NVVM 20.0.0
//

.version 9.0
.target sm_100
.address_size 64

	// .globl	_Z11MatrixMulShPfS_S_i
// _ZZ11MatrixMulShPfS_S_iE3Mds has been demoted
// _ZZ11MatrixMulShPfS_S_iE3Nds has been demoted

.visible .entry _Z11MatrixMulShPfS_S_i(
	.param .u64 .ptr .align 1 _Z11MatrixMulShPfS_S_i_param_0,
	.param .u64 .ptr .align 1 _Z11MatrixMulShPfS_S_i_param_1,
	.param .u64 .ptr .align 1 _Z11MatrixMulShPfS_S_i_param_2,
	.param .u32 _Z11MatrixMulShPfS_S_i_param_3
)
{
	.reg .pred 	%p<8>;
	.reg .b32 	%r<84>;
	.reg .b32 	%f<64>;
	.reg .b64 	%rd<37>;
	// demoted variable
	.shared .align 4 .b8 _ZZ11MatrixMulShPfS_S_iE3Mds[16];
	// demoted variable
	.shared .align 4 .b8 _ZZ11MatrixMulShPfS_S_iE3Nds[16];
	ld.param.u64 	%rd5, [_Z11MatrixMulShPfS_S_i_param_0];
	ld.param.u64 	%rd6, [_Z11MatrixMulShPfS_S_i_param_1];
	ld.param.u64 	%rd4, [_Z11MatrixMulShPfS_S_i_param_2];
	ld.param.u32 	%r34, [_Z11MatrixMulShPfS_S_i_param_3];
	cvta.to.global.u64 	%rd1, %rd6;
	cvta.to.global.u64 	%rd2, %rd5;
	mov.u32 	%r35, %ctaid.x;
	shl.b32 	%r1, %r35, 1;
	mov.u32 	%r2, %tid.x;
	add.s32 	%r3, %r1, %r2;
	mov.u32 	%r4, %tid.y;
	shr.u32 	%r36, %r34, 31;
	add.s32 	%r37, %r34, %r36;
	shr.s32 	%r5, %r37, 1;
	setp.lt.s32 	%p1, %r34, 2;
	@%p1 bra 	$L__BB0_9;
	cvta.to.global.u64 	%rd7, %rd4;
	mov.u32 	%r39, %ctaid.y;
	shl.b32 	%r40, %r39, 1;
	add.s32 	%r41, %r40, %r4;
	mul.lo.s32 	%r42, %r34, %r41;
	add.s32 	%r6, %r42, %r2;
	shl.b32 	%r43, %r4, 3;
	mov.u32 	%r44, _ZZ11MatrixMulShPfS_S_iE3Mds;
	add.s32 	%r45, %r44, %r43;
	shl.b32 	%r46, %r2, 2;
	add.s32 	%r7, %r45, %r46;
	mov.u32 	%r47, _ZZ11MatrixMulShPfS_S_iE3Nds;
	add.s32 	%r48, %r47, %r43;
	add.s32 	%r8, %r48, %r46;
	shl.b32 	%r49, %r2, 3;
	add.s32 	%r9, %r44, %r49;
	shl.b32 	%r50, %r4, 2;
	sub.s32 	%r10, %r48, %r50;
	add.s32 	%r51, %r42, %r3;
	mul.wide.u32 	%rd8, %r51, 4;
	add.s64 	%rd3, %rd7, %rd8;
	add.s32 	%r52, %r5, -1;
	and.b32  	%r11, %r5, 3;
	setp.lt.u32 	%p2, %r52, 3;
	mov.b32 	%r83, 0;
	@%p2 bra 	$L__BB0_4;
	and.b32  	%r83, %r5, 1073741820;
	neg.s32 	%r81, %r83;
	add.s32 	%r53, %r4, 6;
	mad.lo.s32 	%r54, %r34, %r53, %r2;
	add.s32 	%r79, %r54, %r1;
	shl.b32 	%r15, %r34, 3;
	add.s32 	%r55, %r4, 4;
	mad.lo.s32 	%r56, %r34, %r55, %r2;
	add.s32 	%r78, %r56, %r1;
	add.s32 	%r57, %r4, 2;
	mad.lo.s32 	%r58, %r34, %r57, %r2;
	add.s32 	%r77, %r58, %r1;
	mad.lo.s32 	%r59, %r4, %r34, %r2;
	add.s32 	%r76, %r59, %r1;
	mov.u32 	%r80, %r6;
$L__BB0_3:
	.pragma "nounroll";
	mul.wide.u32 	%rd9, %r80, 4;
	add.s64 	%rd10, %rd2, %rd9;
	ld.global.f32 	%f1, [%rd10];
	st.shared.f32 	[%r7], %f1;
	mul.wide.u32 	%rd11, %r76, 4;
	add.s64 	%rd12, %rd1, %rd11;
	ld.global.f32 	%f2, [%rd12];
	st.shared.f32 	[%r8], %f2;
	bar.sync 	0;
	ld.global.f32 	%f3, [%rd3];
	ld.shared.f32 	%f4, [%r9];
	ld.shared.f32 	%f5, [%r10];
	fma.rn.f32 	%f6, %f4, %f5, %f3;
	ld.shared.f32 	%f7, [%r9+4];
	ld.shared.f32 	%f8, [%r10+8];
	fma.rn.f32 	%f9, %f7, %f8, %f6;
	st.global.f32 	[%rd3], %f9;
	bar.sync 	0;
	add.s32 	%r60, %r80, 2;
	mul.wide.u32 	%rd13, %r60, 4;
	add.s64 	%rd14, %rd2, %rd13;
	ld.global.f32 	%f10, [%rd14];
	st.shared.f32 	[%r7], %f10;
	mul.wide.u32 	%rd15, %r77, 4;
	add.s64 	%rd16, %rd1, %rd15;
	ld.global.f32 	%f11, [%rd16];
	st.shared.f32 	[%r8], %f11;
	bar.sync 	0;
	ld.global.f32 	%f12, [%rd3];
	ld.shared.f32 	%f13, [%r9];
	ld.shared.f32 	%f14, [%r10];
	fma.rn.f32 	%f15, %f13, %f14, %f12;
	ld.shared.f32 	%f16, [%r9+4];
	ld.shared.f32 	%f17, [%r10+8];
	fma.rn.f32 	%f18, %f16, %f17, %f15;
	st.global.f32 	[%rd3], %f18;
	bar.sync 	0;
	add.s32 	%r61, %r80, 4;
	mul.wide.u32 	%rd17, %r61, 4;
	add.s64 	%rd18, %rd2, %rd17;
	ld.global.f32 	%f19, [%rd18];
	st.shared.f32 	[%r7], %f19;
	mul.wide.u32 	%rd19, %r78, 4;
	add.s64 	%rd20, %rd1, %rd19;
	ld.global.f32 	%f20, [%rd20];
	st.shared.f32 	[%r8], %f20;
	bar.sync 	0;
	ld.global.f32 	%f21, [%rd3];
	ld.shared.f32 	%f22, [%r9];
	ld.shared.f32 	%f23, [%r10];
	fma.rn.f32 	%f24, %f22, %f23, %f21;
	ld.shared.f32 	%f25, [%r9+4];
	ld.shared.f32 	%f26, [%r10+8];
	fma.rn.f32 	%f27, %f25, %f26, %f24;
	st.global.f32 	[%rd3], %f27;
	bar.sync 	0;
	add.s32 	%r62, %r80, 6;
	mul.wide.u32 	%rd21, %r62, 4;
	add.s64 	%rd22, %rd2, %rd21;
	ld.global.f32 	%f28, [%rd22];
	st.shared.f32 	[%r7], %f28;
	mul.wide.u32 	%rd23, %r79, 4;
	add.s64 	%rd24, %rd1, %rd23;
	ld.global.f32 	%f29, [%rd24];
	st.shared.f32 	[%r8], %f29;
	bar.sync 	0;
	ld.global.f32 	%f30, [%rd3];
	ld.shared.f32 	%f31, [%r9];
	ld.shared.f32 	%f32, [%r10];
	fma.rn.f32 	%f33, %f31, %f32, %f30;
	ld.shared.f32 	%f34, [%r9+4];
	ld.shared.f32 	%f35, [%r10+8];
	fma.rn.f32 	%f36, %f34, %f35, %f33;
	st.global.f32 	[%rd3], %f36;
	bar.sync 	0;
	add.s32 	%r81, %r81, 4;
	add.s32 	%r80, %r80, 8;
	add.s32 	%r79, %r79, %r15;
	add.s32 	%r78, %r78, %r15;
	add.s32 	%r77, %r77, %r15;
	add.s32 	%r76, %r76, %r15;
	setp.ne.s32 	%p3, %r81, 0;
	@%p3 bra 	$L__BB0_3;
$L__BB0_4:
	setp.eq.s32 	%p4, %r11, 0;
	@%p4 bra 	$L__BB0_9;
	setp.eq.s32 	%p5, %r11, 1;
	@%p5 bra 	$L__BB0_7;
	shl.b32 	%r63, %r83, 1;
	add.s32 	%r64, %r6, %r63;
	mul.wide.u32 	%rd25, %r64, 4;
	add.s64 	%rd26, %rd2, %rd25;
	ld.global.f32 	%f37, [%rd26];
	st.shared.f32 	[%r7], %f37;
	add.s32 	%r65, %r63, %r4;
	mad.lo.s32 	%r66, %r65, %r34, %r3;
	mul.wide.u32 	%rd27, %r66, 4;
	add.s64 	%rd28, %rd1, %rd27;
	ld.global.f32 	%f38, [%rd28];
	st.shared.f32 	[%r8], %f38;
	bar.sync 	0;
	ld.global.f32 	%f39, [%rd3];
	ld.shared.f32 	%f40, [%r9];
	ld.shared.f32 	%f41, [%r10];
	fma.rn.f32 	%f42, %f40, %f41, %f39;
	ld.shared.f32 	%f43, [%r9+4];
	ld.shared.f32 	%f44, [%r10+8];
	fma.rn.f32 	%f45, %f43, %f44, %f42;
	st.global.f32 	[%rd3], %f45;
	bar.sync 	0;
	add.s32 	%r67, %r64, 2;
	mul.wide.u32 	%rd29, %r67, 4;
	add.s64 	%rd30, %rd2, %rd29;
	ld.global.f32 	%f46, [%rd30];
	st.shared.f32 	[%r7], %f46;
	add.s32 	%r68, %r65, 2;
	mad.lo.s32 	%r69, %r68, %r34, %r3;
	mul.wide.u32 	%rd31, %r69, 4;
	add.s64 	%rd32, %rd1, %rd31;
	ld.global.f32 	%f47, [%rd32];
	st.shared.f32 	[%r8], %f47;
	bar.sync 	0;
	ld.global.f32 	%f48, [%rd3];
	ld.shared.f32 	%f49, [%r9];
	ld.shared.f32 	%f50, [%r10];
	fma.rn.f32 	%f51, %f49, %f50, %f48;
	ld.shared.f32 	%f52, [%r9+4];
	ld.shared.f32 	%f53, [%r10+8];
	fma.rn.f32 	%f54, %f52, %f53, %f51;
	st.global.f32 	[%rd3], %f54;
	bar.sync 	0;
	sub.s32 	%r70, %r63, %r83;
	add.s32 	%r83, %r70, 2;
$L__BB0_7:
	and.b32  	%r71, %r5, 1;
	setp.eq.b32 	%p6, %r71, 1;
	not.pred 	%p7, %p6;
	@%p7 bra 	$L__BB0_9;
	shl.b32 	%r72, %r83, 1;
	add.s32 	%r73, %r6, %r72;
	mul.wide.u32 	%rd33, %r73, 4;
	add.s64 	%rd34, %rd2, %rd33;
	ld.global.f32 	%f55, [%rd34];
	st.shared.f32 	[%r7], %f55;
	add.s32 	%r74, %r72, %r4;
	mad.lo.s32 	%r75, %r74, %r34, %r3;
	mul.wide.u32 	%rd35, %r75, 4;
	add.s64 	%rd36, %rd1, %rd35;
	ld.global.f32 	%f56, [%rd36];
	st.shared.f32 	[%r8], %f56;
	bar.sync 	0;
	ld.global.f32 	%f57, [%rd3];
	ld.shared.f32 	%f58, [%r9];
	ld.shared.f32 	%f59, [%r10];
	fma.rn.f32 	%f60, %f58, %f59, %f57;
	ld.shared.f32 	%f61, [%r9+4];
	ld.shared.f32 	%f62, [%r10+8];
	fma.rn.f32 	%f63, %f61, %f62, %f60;
	st.global.f32 	[%rd3], %f63;
	bar.sync 	0;
$L__BB0_9:
	ret;

}


// ===== COMPILED SASS (sm_100) =====

	.target	sm_100

	.elftype	@"ET_EXEC"


//--------------------- .note.nv.tkinfo           --------------------------
	.section	.note.nv.tkinfo,"",@"SHT_NOTE"
	.sectionflags	@"SHF_NOTE_NV_TKINFO"
	.tkinfo
        /*0018*/ 	.word	0x00000002
        /*0030*/ 	.string	""
        /*0030*/ 	.string	"ptxas"
        /*0030*/ 	.string	"Cuda compilation tools, release 13.0, V13.0.88"
        /*0030*/ 	.string	"Build cuda_13.0.r13.0/compiler.36424714_0"
        /*0030*/ 	.string	"-arch sm_100 -m 64 "



//--------------------- .note.nv.cuinfo           --------------------------
	.section	.note.nv.cuinfo,"",@"SHT_NOTE"
	.sectionflags	@"SHF_NOTE_NV_CUINFO"
        /*0018*/ 	.short	0x0002
        /*001a*/ 	.short	0x0064
        /*001c*/ 	.short	0x0082
	.zero		2


//--------------------- .nv.info                  --------------------------
	.section	.nv.info,"",@"SHT_CUDA_INFO"
	.align	4


	//----- nvinfo : EIATTR_REGCOUNT
	.align		4
        /*0000*/ 	.byte	0x04, 0x2f
        /*0002*/ 	.short	(.L_1 - .L_0)
	.align		4
.L_0:
        /*0004*/ 	.word	index@(_Z11MatrixMulShPfS_S_i)
        /*0008*/ 	.word	0x00000020


	//----- nvinfo : EIATTR_FRAME_SIZE
	.align		4
.L_1:
        /*000c*/ 	.byte	0x04, 0x11
        /*000e*/ 	.short	(.L_3 - .L_2)
	.align		4
.L_2:
        /*0010*/ 	.word	index@(_Z11MatrixMulShPfS_S_i)
        /*0014*/ 	.word	0x00000000


	//----- nvinfo : EIATTR_MIN_STACK_SIZE
	.align		4
.L_3:
        /*0018*/ 	.byte	0x04, 0x12
        /*001a*/ 	.short	(.L_5 - .L_4)
	.align		4
.L_4:
        /*001c*/ 	.word	index@(_Z11MatrixMulShPfS_S_i)
        /*0020*/ 	.word	0x00000000
.L_5:


//--------------------- .nv.compat                --------------------------
	.section	.nv.compat,"",@"SHT_CUDA_COMPAT_INFO"
	.align	4
        /*0000*/ 	.byte	0x02, 0x09, 0x00, 0x00, 0x02, 0x02, 0x01, 0x00, 0x02, 0x05, 0x05, 0x00, 0x03, 0x07, 0x01, 0x01
        /*0010*/ 	.byte	0x02, 0x03, 0x00, 0x00, 0x02, 0x06, 0x01, 0x00, 0x04, 0x0b, 0x08, 0x00, 0x09, 0x00, 0x00, 0x00
        /*0020*/ 	.byte	0x00, 0x00, 0x00, 0x00


//--------------------- .nv.info._Z11MatrixMulShPfS_S_i --------------------------
	.section	.nv.info._Z11MatrixMulShPfS_S_i,"",@"SHT_CUDA_INFO"
	.sectionflags	@""
	.align	4


	//----- nvinfo : EIATTR_CUDA_API_VERSION
	.align		4
        /*0000*/ 	.byte	0x04, 0x37
        /*0002*/ 	.short	(.L_7 - .L_6)
.L_6:
        /*0004*/ 	.word	0x00000082


	//----- nvinfo : EIATTR_KPARAM_INFO
	.align		4
.L_7:
        /*0008*/ 	.byte	0x04, 0x17
        /*000a*/ 	.short	(.L_9 - .L_8)
.L_8:
        /*000c*/ 	.word	0x00000000
        /*0010*/ 	.short	0x0003
        /*0012*/ 	.short	0x0018
        /*0014*/ 	.byte	0x00, 0xf0, 0x11, 0x00


	//----- nvinfo : EIATTR_KPARAM_INFO
	.align		4
.L_9:
        /*0018*/ 	.byte	0x04, 0x17
        /*001a*/ 	.short	(.L_11 - .L_10)
.L_10:
        /*001c*/ 	.word	0x00000000
        /*0020*/ 	.short	0x0002
        /*0022*/ 	.short	0x0010
        /*0024*/ 	.byte	0x00, 0xf5, 0x21, 0x00


	//----- nvinfo : EIATTR_KPARAM_INFO
	.align		4
.L_11:
        /*0028*/ 	.byte	0x04, 0x17
        /*002a*/ 	.short	(.L_13 - .L_12)
.L_12:
        /*002c*/ 	.word	0x00000000
        /*0030*/ 	.short	0x0001
        /*0032*/ 	.short	0x0008
        /*0034*/ 	.byte	0x00, 0xf5, 0x21, 0x00


	//----- nvinfo : EIATTR_KPARAM_INFO
	.align		4
.L_13:
        /*0038*/ 	.byte	0x04, 0x17
        /*003a*/ 	.short	(.L_15 - .L_14)
.L_14:
        /*003c*/ 	.word	0x00000000
        /*0040*/ 	.short	0x0000
        /*0042*/ 	.short	0x0000
        /*0044*/ 	.byte	0x00, 0xf5, 0x21, 0x00


	//----- nvinfo : EIATTR_SPARSE_MMA_MASK
	.align		4
.L_15:
        /*0048*/ 	.byte	0x03, 0x50
        /*004a*/ 	.short	0x0000


	//----- nvinfo : EIATTR_MAXREG_COUNT
	.align		4
        /*004c*/ 	.byte	0x03, 0x1b
        /*004e*/ 	.short	0x00ff


	//----- nvinfo : EIATTR_NUM_BARRIERS
	.align		4
        /*0050*/ 	.byte	0x02, 0x4c
        /*0052*/ 	.byte	0x01
	.zero		1


	//----- nvinfo : EIATTR_MERCURY_ISA_VERSION
	.align		4
        /*0054*/ 	.byte	0x03, 0x5f
        /*0056*/ 	.short	0x0101


	//----- nvinfo : EIATTR_VRC_CTA_INIT_COUNT
	.align		4
        /*0058*/ 	.byte	0x02, 0x4a
	.zero		1
	.zero		1


	//----- nvinfo : EIATTR_EXIT_INSTR_OFFSETS
	.align		4
        /*005c*/ 	.byte	0x04, 0x1c
        /*005e*/ 	.short	(.L_17 - .L_16)


	//   ....[0]....
.L_16:
        /*0060*/ 	.word	0x00000030


	//   ....[1]....
        /*0064*/ 	.word	0x00000790


	//   ....[2]....
        /*0068*/ 	.word	0x00000a60


	//   ....[3]....
        /*006c*/ 	.word	0x00000bb0


	//----- nvinfo : EIATTR_CBANK_PARAM_SIZE
	.align		4
.L_17:
        /*0070*/ 	.byte	0x03, 0x19
        /*0072*/ 	.short	0x001c


	//----- nvinfo : EIATTR_PARAM_CBANK
	.align		4
        /*0074*/ 	.byte	0x04, 0x0a
        /*0076*/ 	.short	(.L_19 - .L_18)
	.align		4
.L_18:
        /*0078*/ 	.word	index@(.nv.constant0._Z11MatrixMulShPfS_S_i)
        /*007c*/ 	.short	0x0380
        /*007e*/ 	.short	0x001c


	//----- nvinfo : EIATTR_SW_WAR
	.align		4
.L_19:
        /*0080*/ 	.byte	0x04, 0x36
        /*0082*/ 	.short	(.L_21 - .L_20)
.L_20:
        /*0084*/ 	.word	0x00000008
.L_21:


//--------------------- .nv.callgraph             --------------------------
	.section	.nv.callgraph,"",@"SHT_CUDA_CALLGRAPH"
	.align	4
	.sectionentsize	8
	.align		4
        /*0000*/ 	.word	0x00000000
	.align		4
        /*0004*/ 	.word	0xffffffff
	.align		4
        /*0008*/ 	.word	0x00000000
	.align		4
        /*000c*/ 	.word	0xfffffffe
	.align		4
        /*0010*/ 	.word	0x00000000
	.align		4
        /*0014*/ 	.word	0xfffffffd
	.align		4
        /*0018*/ 	.word	0x00000000
	.align		4
        /*001c*/ 	.word	0xfffffffc


//--------------------- .text._Z11MatrixMulShPfS_S_i --------------------------
	.section	.text._Z11MatrixMulShPfS_S_i,"ax",@progbits
	.align	128
        .global         _Z11MatrixMulShPfS_S_i
        .type           _Z11MatrixMulShPfS_S_i,@function
        .size           _Z11MatrixMulShPfS_S_i,(.L_x_4 - _Z11MatrixMulShPfS_S_i)
        .other          _Z11MatrixMulShPfS_S_i,@"STO_CUDA_ENTRY STV_DEFAULT"
_Z11MatrixMulShPfS_S_i:
.text._Z11MatrixMulShPfS_S_i:
[----:B------:R-:W-:Y:S08]  /*0000*/  LDC R1, c[0x0][0x37c] ;  /* 0x0000df00ff017b82 */ /* 0x000ff00000000800 */
[----:B------:R-:W0:Y:S02]  /*0010*/  LDC R0, c[0x0][0x398] ;  /* 0x0000e600ff007b82 */ /* 0x000e240000000800 */
[----:B0-----:R-:W-:-:S13]  /*0020*/  ISETP.GE.AND P0, PT, R0, 0x2, PT ;  /* 0x000000020000780c */ /* 0x001fda0003f06270 */
[----:B------:R-:W-:Y:S05]  /*0030*/  @!P0 EXIT ;  /* 0x000000000000894d */ /* 0x000fea0003800000 */
[----:B------:R-:W0:Y:S01]  /*0040*/  S2R R3, SR_TID.Y ;  /* 0x0000000000037919 */ /* 0x000e220000002200 */
[----:B------:R-:W1:Y:S01]  /*0050*/  S2UR UR6, SR_CgaCtaId ;  /* 0x00000000000679c3 */ /* 0x000e620000008800 */
[----:B------:R-:W-:Y:S01]  /*0060*/  LEA.HI R2, R0, R0, RZ, 0x1 ;  /* 0x0000000000027211 */ /* 0x000fe200078f08ff */
[----:B------:R-:W-:Y:S01]  /*0070*/  UMOV UR4, 0x400 ;  /* 0x0000040000047882 */ /* 0x000fe20000000000 */
[----:B------:R-:W2:Y:S01]  /*0080*/  S2R R4, SR_CTAID.Y ;  /* 0x0000000000047919 */ /* 0x000ea20000002600 */
[----:B------:R-:W-:Y:S01]  /*0090*/  UIADD3 UR5, UPT, UPT, UR4, 0x10, URZ ;  /* 0x0000001004057890 */ /* 0x000fe2000fffe0ff */
[----:B------:R-:W-:Y:S01]  /*00a0*/  SHF.R.S32.HI R2, RZ, 0x1, R2 ;  /* 0x00000001ff027819 */ /* 0x000fe20000011402 */
[----:B------:R-:W-:Y:S01]  /*00b0*/  HFMA2 R6, -RZ, RZ, 0, 0 ;  /* 0x00000000ff067431 */ /* 0x000fe200000001ff */
[----:B------:R-:W3:Y:S01]  /*00c0*/  S2R R21, SR_CTAID.X ;  /* 0x0000000000157919 */ /* 0x000ee20000002500 */
[----:B------:R-:W4:Y:S01]  /*00d0*/  LDC.64 R12, c[0x0][0x390] ;  /* 0x0000e400ff0c7b82 */ /* 0x000f220000000a00 */
[----:B------:R-:W3:Y:S01]  /*00e0*/  S2R R15, SR_TID.X ;  /* 0x00000000000f7919 */ /* 0x000ee20000002100 */
[----:B-1----:R-:W-:-:S02]  /*00f0*/  ULEA UR4, UR6, UR4, 0x18 ;  /* 0x0000000406047291 */ /* 0x002fc4000f8ec0ff */
[----:B------:R-:W-:Y:S01]  /*0100*/  ULEA UR5, UR6, UR5, 0x18 ;  /* 0x0000000506057291 */ /* 0x000fe2000f8ec0ff */
[----:B------:R-:W1:Y:S03]  /*0110*/  LDCU.64 UR6, c[0x0][0x358] ;  /* 0x00006b00ff0677ac */ /* 0x000e660008000a00 */
[C---:B0-----:R-:W-:Y:S02]  /*0120*/  LEA R10, R3.reuse, UR4, 0x3 ;  /* 0x00000004030a7c11 */ /* 0x041fe4000f8e18ff */
[C---:B------:R-:W-:Y:S02]  /*0130*/  LEA R14, R3.reuse, UR5, 0x3 ;  /* 0x00000005030e7c11 */ /* 0x040fe4000f8e18ff */
[----:B--2---:R-:W-:Y:S02]  /*0140*/  LEA R7, R4, R3, 0x1 ;  /* 0x0000000304077211 */ /* 0x004fe400078e08ff */
[----:B------:R-:W-:Y:S01]  /*0150*/  IADD3 R4, PT, PT, R2, -0x1, RZ ;  /* 0xffffffff02047810 */ /* 0x000fe20007ffe0ff */
[----:B------:R-:W-:-:S03]  /*0160*/  IMAD R11, R3, -0x4, R14 ;  /* 0xfffffffc030b7824 */ /* 0x000fc600078e020e */
[----:B------:R-:W-:Y:S02]  /*0170*/  ISETP.GE.U32.AND P1, PT, R4, 0x3, PT ;  /* 0x000000030400780c */ /* 0x000fe40003f26070 */
[----:B---3--:R-:W-:Y:S02]  /*0180*/  LEA R5, R21, R15, 0x1 ;  /* 0x0000000f15057211 */ /* 0x008fe400078e08ff */
[----:B------:R-:W-:Y:S02]  /*0190*/  LOP3.LUT R4, R2, 0x3, RZ, 0xc0, !PT ;  /* 0x0000000302047812 */ /* 0x000fe400078ec0ff */
[----:B------:R-:W-:Y:S01]  /*01a0*/  LEA R8, R15, UR4, 0x3 ;  /* 0x000000040f087c11 */ /* 0x000fe2000f8e18ff */
[CC--:B------:R-:W-:Y:S01]  /*01b0*/  IMAD R9, R7.reuse, R0.reuse, R5 ;  /* 0x0000000007097224 */ /* 0x0c0fe200078e0205 */
[----:B------:R-:W-:Y:S01]  /*01c0*/  ISETP.NE.AND P0, PT, R4, RZ, PT ;  /* 0x000000ff0400720c */ /* 0x000fe20003f05270 */
[----:B------:R-:W-:Y:S02]  /*01d0*/  IMAD R7, R7, R0, R15 ;  /* 0x0000000007077224 */ /* 0x000fe400078e020f */
[----:B----4-:R-:W-:Y:S01]  /*01e0*/  IMAD.WIDE.U32 R12, R9, 0x4, R12 ;  /* 0x00000004090c7825 */ /* 0x010fe200078e000c */
[----:B------:R-:W-:-:S02]  /*01f0*/  LEA R9, R15, R10, 0x2 ;  /* 0x0000000a0f097211 */ /* 0x000fc400078e10ff */
[----:B------:R-:W-:Y:S01]  /*0200*/  LEA R10, R15, R14, 0x2 ;  /* 0x0000000e0f0a7211 */ /* 0x000fe200078e10ff */
[----:B-1----:R-:W-:Y:S06]  /*0210*/  @!P1 BRA `(.L_x_0) ;  /* 0x00000004005c9947 */ /* 0x002fec0003800000 */
[C---:B------:R-:W-:Y:S01]  /*0220*/  IADD3 R6, PT, PT, R3.reuse, 0x6, RZ ;  /* 0x0000000603067810 */ /* 0x040fe20007ffe0ff */
[CCC-:B------:R-:W-:Y:S01]  /*0230*/  IMAD R20, R3.reuse, R0.reuse, R15.reuse ;  /* 0x0000000003147224 */ /* 0x1c0fe200078e020f */
[C---:B------:R-:W-:Y:S02]  /*0240*/  IADD3 R16, PT, PT, R3.reuse, 0x4, RZ ;  /* 0x0000000403107810 */ /* 0x040fe40007ffe0ff */
[----:B------:R-:W-:Y:S01]  /*0250*/  IADD3 R17, PT, PT, R3, 0x2, RZ ;  /* 0x0000000203117810 */ /* 0x000fe20007ffe0ff */
[-CC-:B------:R-:W-:Y:S01]  /*0260*/  IMAD R14, R6, R0.reuse, R15.reuse ;  /* 0x00000000060e7224 */ /* 0x180fe200078e020f */
[----:B------:R-:W-:Y:S01]  /*0270*/  LOP3.LUT R6, R2, 0x3ffffffc, RZ, 0xc0, !PT ;  /* 0x3ffffffc02067812 */ /* 0x000fe200078ec0ff */
[-CC-:B------:R-:W-:Y:S02]  /*0280*/  IMAD R16, R16, R0.reuse, R15.reuse ;  /* 0x0000000010107224 */ /* 0x180fe400078e020f */
[----:B------:R-:W-:Y:S01]  /*0290*/  IMAD R18, R17, R0, R15 ;  /* 0x0000000011127224 */ /* 0x000fe200078e020f */
[C---:B------:R-:W-:Y:S01]  /*02a0*/  LEA R25, R21.reuse, R14, 0x1 ;  /* 0x0000000e15197211 */ /* 0x040fe200078e08ff */
[C---:B------:R-:W-:Y:S01]  /*02b0*/  IMAD R23, R21.reuse, 0x2, R20 ;  /* 0x0000000215177824 */ /* 0x040fe200078e0214 */
[----:B------:R-:W-:-:S02]  /*02c0*/  LEA R19, R21, R16, 0x1 ;  /* 0x0000001015137211 */ /* 0x000fc400078e08ff */
[----:B------:R-:W-:Y:S02]  /*02d0*/  LEA R21, R21, R18, 0x1 ;  /* 0x0000001215157211 */ /* 0x000fe400078e08ff */
[----:B------:R-:W-:Y:S02]  /*02e0*/  MOV R18, R7 ;  /* 0x0000000700127202 */ /* 0x000fe40000000f00 */
[----:B------:R-:W-:-:S07]  /*02f0*/  IADD3 R20, PT, PT, -R6, RZ, RZ ;  /* 0x000000ff06147210 */ /* 0x000fce0007ffe1ff */
.L_x_1:
[----:B0-----:R-:W0:Y:S08]  /*0300*/  LDC.64 R26, c[0x0][0x380] ;  /* 0x0000e000ff1a7b82 */ /* 0x001e300000000a00 */
[----:B------:R-:W1:Y:S01]  /*0310*/  LDC.64 R14, c[0x0][0x388] ;  /* 0x0000e200ff0e7b82 */ /* 0x000e620000000a00 */
[----:B0-----:R-:W-:-:S05]  /*0320*/  IMAD.WIDE.U32 R28, R18, 0x4, R26 ;  /* 0x00000004121c7825 */ /* 0x001fca00078e001a */
[----:B------:R1:W2:Y:S02]  /*0330*/  LDG.E R22, desc[UR6][R28.64] ;  /* 0x000000061c167981 */ /* 0x0002a4000c1e1900 */
[----:B-1----:R-:W-:-:S05]  /*0340*/  IMAD.WIDE.U32 R28, R23, 0x4, R14 ;  /* 0x00000004171c7825 */ /* 0x002fca00078e000e */
[----:B------:R-:W3:Y:S04]  /*0350*/  LDG.E R24, desc[UR6][R28.64] ;  /* 0x000000061c187981 */ /* 0x000ee8000c1e1900 */
[----:B--2---:R0:W-:Y:S04]  /*0360*/  STS [R9], R22 ;  /* 0x0000001609007388 */ /* 0x0041e80000000800 */
[----:B---3--:R-:W-:Y:S01]  /*0370*/  STS [R10], R24 ;  /* 0x000000180a007388 */ /* 0x008fe20000000800 */
[----:B------:R-:W-:Y:S06]  /*0380*/  BAR.SYNC.DEFER_BLOCKING 0x0 ;  /* 0x0000000000007b1d */ /* 0x000fec0000010000 */
[----:B0-----:R-:W2:Y:S04]  /*0390*/  LDG.E R22, desc[UR6][R12.64] ;  /* 0x000000060c167981 */ /* 0x001ea8000c1e1900 */
[----:B------:R-:W-:Y:S04]  /*03a0*/  LDS R24, [R11] ;  /* 0x000000000b187984 */ /* 0x000fe80000000800 */
[----:B------:R-:W2:Y:S02]  /*03b0*/  LDS.64 R16, [R8] ;  /* 0x0000000008107984 */ /* 0x000ea40000000a00 */
[----:B--2---:R-:W-:-:S02]  /*03c0*/  FFMA R16, R16, R24, R22 ;  /* 0x0000001810107223 */ /* 0x004fc40000000016 */
[----:B------:R-:W0:Y:S02]  /*03d0*/  LDS R22, [R11+0x8] ;  /* 0x000008000b167984 */ /* 0x000e240000000800 */
[----:B0-----:R-:W-:Y:S01]  /*03e0*/  FFMA R17, R22, R17, R16 ;  /* 0x0000001116117223 */ /* 0x001fe20000000010 */
[----:B------:R-:W-:-:S04]  /*03f0*/  IADD3 R16, PT, PT, R18, 0x2, RZ ;  /* 0x0000000212107810 */ /* 0x000fc80007ffe0ff */
[----:B------:R-:W-:Y:S01]  /*0400*/  STG.E desc[UR6][R12.64], R17 ;  /* 0x000000110c007986 */ /* 0x000fe2000c101906 */
[----:B------:R-:W-:Y:S01]  /*0410*/  IMAD.WIDE.U32 R28, R16, 0x4, R26 ;  /* 0x00000004101c7825 */ /* 0x000fe200078e001a */
[----:B------:R-:W-:Y:S06]  /*0420*/  BAR.SYNC.DEFER_BLOCKING 0x0 ;  /* 0x0000000000007b1d */ /* 0x000fec0000010000 */
[----:B------:R0:W2:Y:S02]  /*0430*/  LDG.E R22, desc[UR6][R28.64] ;  /* 0x000000061c167981 */ /* 0x0000a4000c1e1900 */
[----:B0-----:R-:W-:-:S05]  /*0440*/  IMAD.WIDE.U32 R28, R21, 0x4, R14 ;  /* 0x00000004151c7825 */ /* 0x001fca00078e000e */
        /* <DEDUP_REMOVED lines=10> */
[----:B------:R-:W-:-:S04]  /*04f0*/  VIADD R16, R18, 0x4 ;  /* 0x0000000412107836 */ /* 0x000fc80000000000 */
[----:B------:R-:W-:Y:S01]  /*0500*/  STG.E desc[UR6][R12.64], R17 ;  /* 0x000000110c007986 */ /* 0x000fe2000c101906 */
[----:B------:R-:W-:Y:S01]  /*0510*/  IMAD.WIDE.U32 R28, R16, 0x4, R26 ;  /* 0x00000004101c7825 */ /* 0x000fe200078e001a */
[----:B------:R-:W-:Y:S06]  /*0520*/  BAR.SYNC.DEFER_BLOCKING 0x0 ;  /* 0x0000000000007b1d */ /* 0x000fec0000010000 */
[----:B------:R0:W2:Y:S02]  /*0530*/  LDG.E R24, desc[UR6][R28.64] ;  /* 0x000000061c187981 */ /* 0x0000a4000c1e1900 */
[----:B0-----:R-:W-:-:S06]  /*0540*/  IMAD.WIDE.U32 R28, R19, 0x4, R14 ;  /* 0x00000004131c7825 */ /* 0x001fcc00078e000e */
[----:B------:R-:W3:Y:S01]  /*0550*/  LDG.E R29, desc[UR6][R28.64] ;  /* 0x000000061c1d7981 */ /* 0x000ee2000c1e1900 */
[----:B------:R-:W-:-:S03]  /*0560*/  IADD3 R16, PT, PT, R18, 0x6, RZ ;  /* 0x0000000612107810 */ /* 0x000fc60007ffe0ff */
[----:B--2---:R-:W-:Y:S04]  /*0570*/  STS [R9], R24 ;  /* 0x0000001809007388 */ /* 0x004fe80000000800 */
[----:B---3--:R-:W-:Y:S01]  /*0580*/  STS [R10], R29 ;  /* 0x0000001d0a007388 */ /* 0x008fe20000000800 */
[----:B------:R-:W-:Y:S06]  /*0590*/  BAR.SYNC.DEFER_BLOCKING 0x0 ;  /* 0x0000000000007b1d */ /* 0x000fec0000010000 */
[----:B------:R-:W2:Y:S01]  /*05a0*/  LDG.E R22, desc[UR6][R12.64] ;  /* 0x000000060c167981 */ /* 0x000ea2000c1e1900 */
[----:B------:R-:W-:-:S03]  /*05b0*/  IMAD.WIDE.U32 R26, R16, 0x4, R26 ;  /* 0x00000004101a7825 */ /* 0x000fc600078e001a */
[----:B------:R-:W-:Y:S04]  /*05c0*/  LDS R24, [R11] ;  /* 0x000000000b187984 */ /* 0x000fe80000000800 */
[----:B------:R-:W2:Y:S02]  /*05d0*/  LDS.64 R16, [R8] ;  /* 0x0000000008107984 */ /* 0x000ea40000000a00 */
[----:B--2---:R-:W-:Y:S02]  /*05e0*/  FFMA R16, R16, R24, R22 ;  /* 0x0000001810107223 */ /* 0x004fe40000000016 */
[----:B------:R-:W0:Y:S02]  /*05f0*/  LDS R22, [R11+0x8] ;  /* 0x000008000b167984 */ /* 0x000e240000000800 */
[----:B0-----:R-:W-:Y:S01]  /*0600*/  FFMA R22, R22, R17, R16 ;  /* 0x0000001116167223 */ /* 0x001fe20000000010 */
[----:B------:R-:W-:-:S04]  /*0610*/  IMAD.WIDE.U32 R16, R25, 0x4, R14 ;  /* 0x0000000419107825 */ /* 0x000fc800078e000e */
[----:B------:R-:W-:Y:S01]  /*0620*/  STG.E desc[UR6][R12.64], R22 ;  /* 0x000000160c007986 */ /* 0x000fe2000c101906 */
[----:B------:R-:W-:Y:S06]  /*0630*/  BAR.SYNC.DEFER_BLOCKING 0x0 ;  /* 0x0000000000007b1d */ /* 0x000fec0000010000 */
[----:B------:R-:W2:Y:S04]  /*0640*/  LDG.E R26, desc[UR6][R26.64] ;  /* 0x000000061a1a7981 */ /* 0x000ea8000c1e1900 */
[----:B------:R-:W3:Y:S04]  /*0650*/  LDG.E R17, desc[UR6][R16.64] ;  /* 0x0000000610117981 */ /* 0x000ee8000c1e1900 */
[----:B--2---:R-:W-:Y:S04]  /*0660*/  STS [R9], R26 ;  /* 0x0000001a09007388 */ /* 0x004fe80000000800 */
[----:B---3--:R-:W-:Y:S01]  /*0670*/  STS [R10], R17 ;  /* 0x000000110a007388 */ /* 0x008fe20000000800 */
[----:B------:R-:W-:Y:S06]  /*0680*/  BAR.SYNC.DEFER_BLOCKING 0x0 ;  /* 0x0000000000007b1d */ /* 0x000fec0000010000 */
[----:B------:R-:W2:Y:S01]  /*0690*/  LDG.E R29, desc[UR6][R12.64] ;  /* 0x000000060c1d7981 */ /* 0x000ea2000c1e1900 */
[----:B------:R-:W-:-:S02]  /*06a0*/  IADD3 R20, PT, PT, R20, 0x4, RZ ;  /* 0x0000000414147810 */ /* 0x000fc40007ffe0ff */
[----:B------:R-:W-:Y:S01]  /*06b0*/  IADD3 R18, PT, PT, R18, 0x8, RZ ;  /* 0x0000000812127810 */ /* 0x000fe20007ffe0ff */
[----:B------:R-:W-:Y:S01]  /*06c0*/  LDS R24, [R11] ;  /* 0x000000000b187984 */ /* 0x000fe20000000800 */
[----:B------:R-:W-:Y:S02]  /*06d0*/  ISETP.NE.AND P1, PT, R20, RZ, PT ;  /* 0x000000ff1400720c */ /* 0x000fe40003f25270 */
[C---:B------:R-:W-:Y:S01]  /*06e0*/  LEA R25, R0.reuse, R25, 0x3 ;  /* 0x0000001900197211 */ /* 0x040fe200078e18ff */
[----:B------:R-:W2:Y:S01]  /*06f0*/  LDS.64 R14, [R8] ;  /* 0x00000000080e7984 */ /* 0x000ea20000000a00 */
[C---:B------:R-:W-:Y:S02]  /*0700*/  LEA R19, R0.reuse, R19, 0x3 ;  /* 0x0000001300137211 */ /* 0x040fe400078e18ff */
[C---:B------:R-:W-:Y:S01]  /*0710*/  LEA R21, R0.reuse, R21, 0x3 ;  /* 0x0000001500157211 */ /* 0x040fe200078e18ff */
[----:B------:R-:W0:Y:S01]  /*0720*/  LDS R28, [R11+0x8] ;  /* 0x000008000b1c7984 */ /* 0x000e220000000800 */
[----:B------:R-:W-:Y:S01]  /*0730*/  LEA R23, R0, R23, 0x3 ;  /* 0x0000001700177211 */ /* 0x000fe200078e18ff */
[----:B--2---:R-:W-:-:S04]  /*0740*/  FFMA R14, R14, R24, R29 ;  /* 0x000000180e0e7223 */ /* 0x004fc8000000001d */
[----:B0-----:R-:W-:-:S05]  /*0750*/  FFMA R15, R28, R15, R14 ;  /* 0x0000000f1c0f7223 */ /* 0x001fca000000000e */
[----:B------:R0:W-:Y:S01]  /*0760*/  STG.E desc[UR6][R12.64], R15 ;  /* 0x0000000f0c007986 */ /* 0x0001e2000c101906 */
[----:B------:R-:W-:Y:S06]  /*0770*/  BAR.SYNC.DEFER_BLOCKING 0x0 ;  /* 0x0000000000007b1d */ /* 0x000fec0000010000 */
[----:B------:R-:W-:Y:S05]  /*0780*/  @P1 BRA `(.L_x_1) ;  /* 0xfffffff800dc1947 */ /* 0x000fea000383ffff */
.L_x_0:
[----:B------:R-:W-:Y:S05]  /*0790*/  @!P0 EXIT ;  /* 0x000000000000894d */ /* 0x000fea0003800000 */
[----:B------:R-:W-:Y:S02]  /*07a0*/  ISETP.NE.AND P0, PT, R4, 0x1, PT ;  /* 0x000000010400780c */ /* 0x000fe40003f05270 */
[----:B------:R-:W-:-:S04]  /*07b0*/  LOP3.LUT R2, R2, 0x1, RZ, 0xc0, !PT ;  /* 0x0000000102027812 */ /* 0x000fc800078ec0ff */
[----:B------:R-:W-:-:S07]  /*07c0*/  ISETP.NE.U32.AND P1, PT, R2, 0x1, PT ;  /* 0x000000010200780c */ /* 0x000fce0003f25070 */
[----:B------:R-:W-:Y:S06]  /*07d0*/  @!P0 BRA `(.L_x_2) ;  /* 0x0000000000a08947 */ /* 0x000fec0003800000 */
[----:B0-----:R-:W0:Y:S01]  /*07e0*/  LDC.64 R14, c[0x0][0x380] ;  /* 0x0000e000ff0e7b82 */ /* 0x001e220000000a00 */
[C---:B------:R-:W-:Y:S01]  /*07f0*/  IMAD R2, R6.reuse, 0x2, R3 ;  /* 0x0000000206027824 */ /* 0x040fe200078e0203 */
[----:B------:R-:W-:-:S03]  /*0800*/  LEA R25, R6, R7, 0x1 ;  /* 0x0000000706197211 */ /* 0x000fc600078e08ff */
[----:B------:R-:W-:-:S03]  /*0810*/  IMAD R21, R2, R0, R5 ;  /* 0x0000000002157224 */ /* 0x000fc600078e0205 */
[----:B------:R-:W1:Y:S01]  /*0820*/  LDC.64 R16, c[0x0][0x388] ;  /* 0x0000e200ff107b82 */ /* 0x000e620000000a00 */
[----:B0-----:R-:W-:-:S06]  /*0830*/  IMAD.WIDE.U32 R18, R25, 0x4, R14 ;  /* 0x0000000419127825 */ /* 0x001fcc00078e000e */
[----:B------:R-:W2:Y:S01]  /*0840*/  LDG.E R18, desc[UR6][R18.64] ;  /* 0x0000000612127981 */ /* 0x000ea2000c1e1900 */
[----:B-1----:R-:W-:-:S06]  /*0850*/  IMAD.WIDE.U32 R20, R21, 0x4, R16 ;  /* 0x0000000415147825 */ /* 0x002fcc00078e0010 */
[----:B------:R-:W3:Y:S04]  /*0860*/  LDG.E R21, desc[UR6][R20.64] ;  /* 0x0000000614157981 */ /* 0x000ee8000c1e1900 */
[----:B--2---:R0:W-:Y:S04]  /*0870*/  STS [R9], R18 ;  /* 0x0000001209007388 */ /* 0x0041e80000000800 */
[----:B---3--:R-:W-:Y:S01]  /*0880*/  STS [R10], R21 ;  /* 0x000000150a007388 */ /* 0x008fe20000000800 */
[----:B------:R-:W-:Y:S06]  /*0890*/  BAR.SYNC.DEFER_BLOCKING 0x0 ;  /* 0x0000000000007b1d */ /* 0x000fec0000010000 */
[----:B------:R-:W2:Y:S04]  /*08a0*/  LDG.E R27, desc[UR6][R12.64] ;  /* 0x000000060c1b7981 */ /* 0x000ea8000c1e1900 */
[----:B------:R-:W-:Y:S04]  /*08b0*/  LDS R4, [R11] ;  /* 0x000000000b047984 */ /* 0x000fe80000000800 */
[----:B------:R-:W2:Y:S04]  /*08c0*/  LDS.64 R22, [R8] ;  /* 0x0000000008167984 */ /* 0x000ea80000000a00 */
[----:B------:R-:W1:Y:S01]  /*08d0*/  LDS R29, [R11+0x8] ;  /* 0x000008000b1d7984 */ /* 0x000e620000000800 */
[----:B------:R-:W-:-:S02]  /*08e0*/  IADD3 R2, PT, PT, R2, 0x2, RZ ;  /* 0x0000000202027810 */ /* 0x000fc40007ffe0ff */
[----:B------:R-:W-:-:S03]  /*08f0*/  IADD3 R25, PT, PT, R25, 0x2, RZ ;  /* 0x0000000219197810 */ /* 0x000fc60007ffe0ff */
[----:B------:R-:W-:Y:S02]  /*0900*/  IMAD R19, R2, R0, R5 ;  /* 0x0000000002137224 */ /* 0x000fe400078e0205 */
[----:B------:R-:W-:-:S04]  /*0910*/  IMAD.WIDE.U32 R14, R25, 0x4, R14 ;  /* 0x00000004190e7825 */ /* 0x000fc800078e000e */
[----:B0-----:R-:W-:-:S04]  /*0920*/  IMAD.WIDE.U32 R18, R19, 0x4, R16 ;  /* 0x0000000413127825 */ /* 0x001fc800078e0010 */
[----:B--2---:R-:W-:-:S04]  /*0930*/  FFMA R4, R22, R4, R27 ;  /* 0x0000000416047223 */ /* 0x004fc8000000001b */
[----:B-1----:R-:W-:-:S05]  /*0940*/  FFMA R23, R29, R23, R4 ;  /* 0x000000171d177223 */ /* 0x002fca0000000004 */
[----:B------:R-:W-:Y:S01]  /*0950*/  STG.E desc[UR6][R12.64], R23 ;  /* 0x000000170c007986 */ /* 0x000fe2000c101906 */
[----:B------:R-:W-:Y:S06]  /*0960*/  BAR.SYNC.DEFER_BLOCKING 0x0 ;  /* 0x0000000000007b1d */ /* 0x000fec0000010000 */
[----:B------:R-:W2:Y:S04]  /*0970*/  LDG.E R14, desc[UR6][R14.64] ;  /* 0x000000060e0e7981 */ /* 0x000ea8000c1e1900 */
[----:B------:R-:W3:Y:S04]  /*0980*/  LDG.E R19, desc[UR6][R18.64] ;  /* 0x0000000612137981 */ /* 0x000ee8000c1e1900 */
[----:B--2---:R-:W-:Y:S04]  /*0990*/  STS [R9], R14 ;  /* 0x0000000e09007388 */ /* 0x004fe80000000800 */
[----:B---3--:R-:W-:Y:S01]  /*09a0*/  STS [R10], R19 ;  /* 0x000000130a007388 */ /* 0x008fe20000000800 */
[----:B------:R-:W-:Y:S06]  /*09b0*/  BAR.SYNC.DEFER_BLOCKING 0x0 ;  /* 0x0000000000007b1d */ /* 0x000fec0000010000 */
[----:B------:R-:W2:Y:S04]  /*09c0*/  LDG.E R21, desc[UR6][R12.64] ;  /* 0x000000060c157981 */ /* 0x000ea8000c1e1900 */
[----:B------:R-:W-:Y:S04]  /*09d0*/  LDS R2, [R11] ;  /* 0x000000000b027984 */ /* 0x000fe80000000800 */
[----:B------:R-:W2:Y:S04]  /*09e0*/  LDS.64 R16, [R8] ;  /* 0x0000000008107984 */ /* 0x000ea80000000a00 */
[----:B------:R-:W0:Y:S01]  /*09f0*/  LDS R25, [R11+0x8] ;  /* 0x000008000b197984 */ /* 0x000e220000000800 */
[----:B------:R-:W-:-:S04]  /*0a00*/  LEA R6, R6, -R6, 0x1 ;  /* 0x8000000606067211 */ /* 0x000fc800078e08ff */
[----:B------:R-:W-:Y:S01]  /*0a10*/  IADD3 R6, PT, PT, R6, 0x2, RZ ;  /* 0x0000000206067810 */ /* 0x000fe20007ffe0ff */
[----:B--2---:R-:W-:-:S04]  /*0a20*/  FFMA R2, R16, R2, R21 ;  /* 0x0000000210027223 */ /* 0x004fc80000000015 */
[----:B0-----:R-:W-:-:S05]  /*0a30*/  FFMA R17, R25, R17, R2 ;  /* 0x0000001119117223 */ /* 0x001fca0000000002 */
[----:B------:R1:W-:Y:S01]  /*0a40*/  STG.E desc[UR6][R12.64], R17 ;  /* 0x000000110c007986 */ /* 0x0003e2000c101906 */
[----:B------:R-:W-:Y:S06]  /*0a50*/  BAR.SYNC.DEFER_BLOCKING 0x0 ;  /* 0x0000000000007b1d */ /* 0x000fec0000010000 */
.L_x_2:
[----:B------:R-:W-:Y:S05]  /*0a60*/  @P1 EXIT ;  /* 0x000000000000194d */ /* 0x000fea0003800000 */
[----:B-1----:R-:W1:Y:S01]  /*0a70*/  LDC.64 R16, c[0x0][0x380] ;  /* 0x0000e000ff107b82 */ /* 0x002e620000000a00 */
[C---:B------:R-:W-:Y:S02]  /*0a80*/  LEA R3, R6.reuse, R3, 0x1 ;  /* 0x0000000306037211 */ /* 0x040fe400078e08ff */
[----:B------:R-:W-:-:S03]  /*0a90*/  LEA R7, R6, R7, 0x1 ;  /* 0x0000000706077211 */ /* 0x000fc600078e08ff */
[----:B------:R-:W-:Y:S02]  /*0aa0*/  IMAD R3, R3, R0, R5 ;  /* 0x0000000003037224 */ /* 0x000fe400078e0205 */
[----:B0-----:R-:W0:Y:S01]  /*0ab0*/  LDC.64 R14, c[0x0][0x388] ;  /* 0x0000e200ff0e7b82 */ /* 0x001e220000000a00 */
[----:B-1----:R-:W-:-:S06]  /*0ac0*/  IMAD.WIDE.U32 R16, R7, 0x4, R16 ;  /* 0x0000000407107825 */ /* 0x002fcc00078e0010 */
[----:B------:R-:W2:Y:S01]  /*0ad0*/  LDG.E R16, desc[UR6][R16.64] ;  /* 0x0000000610107981 */ /* 0x000ea2000c1e1900 */
[----:B0-----:R-:W-:-:S06]  /*0ae0*/  IMAD.WIDE.U32 R14, R3, 0x4, R14 ;  /* 0x00000004030e7825 */ /* 0x001fcc00078e000e */
        /* <DEDUP_REMOVED lines=8> */
[----:B--2---:R-:W-:-:S04]  /*0b70*/  FFMA R0, R4, R0, R3 ;  /* 0x0000000004007223 */ /* 0x004fc80000000003 */
[----:B0-----:R-:W-:-:S05]  /*0b80*/  FFMA R5, R7, R5, R0 ;  /* 0x0000000507057223 */ /* 0x001fca0000000000 */
[----:B------:R-:W-:Y:S01]  /*0b90*/  STG.E desc[UR6][R12.64], R5 ;  /* 0x000000050c007986 */ /* 0x000fe2000c101906 */
[----:B------:R-:W-:Y:S06]  /*0ba0*/  BAR.SYNC.DEFER_BLOCKING 0x0 ;  /* 0x0000000000007b1d */ /* 0x000fec0000010000 */
[----:B------:R-:W-:Y:S05]  /*0bb0*/  EXIT ;  /* 0x000000000000794d */ /* 0x000fea0003800000 */
.L_x_3:
[----:B------:R-:W-:-:S00]  /*0bc0*/  BRA `(.L_x_3) ;  /* 0xfffffffc00fc7947 */ /* 0x000fc0000383ffff */
[----:B------:R-:W-:-:S00]  /*0bd0*/  NOP ;  /* 0x0000000000007918 */ /* 0x000fc00000000000 */
        /* <DEDUP_REMOVED lines=10> */
.L_x_4:


//--------------------- .nv.shared._Z11MatrixMulShPfS_S_i --------------------------
	.section	.nv.shared._Z11MatrixMulShPfS_S_i,"aw",@nobits
	.sectionflags	@""
	.align	4
.nv.shared._Z11MatrixMulShPfS_S_i:
	.zero		1056


//--------------------- .nv.shared.reserved.0     --------------------------
	.section	.nv.shared.reserved.0,"aw",@nobits
	.weak		__nv_reservedSMEM_offset_0_alias
	.size		__nv_reservedSMEM_offset_0_alias, 0, 64
	.other		__nv_reservedSMEM_offset_0_alias,@"STO_CUDA_RESERVED_SHARED STV_DEFAULT"
__nv_reservedSMEM_offset_0_alias:
	.zero		0
	.zero		64


//--------------------- .nv.constant0._Z11MatrixMulShPfS_S_i --------------------------
	.section	.nv.constant0._Z11MatrixMulShPfS_S_i,"a",@progbits
	.sectionflags	@""
	.align	4
.nv.constant0._Z11MatrixMulShPfS_S_i:
	.zero		924


//--------------------- SYMBOLS --------------------------

	.type		.nv.reservedSmem.offset0,@object
	.size		.nv.reservedSmem.offset0,0x4
	.type		.nv.reservedSmem.cap,@object
	.size		.nv.reservedSmem.cap,0x4
